	.headerflags	@"EF_CUDA_TEXMODE_UNIFIED EF_CUDA_64BIT_ADDRESS EF_CUDA_ACCELERATORS EF_CUDA_SM90 EF_CUDA_VIRTUAL_SM(EF_CUDA_SM90)"
	.elftype	@"ET_EXEC"


//--------------------- .nv.info                  --------------------------
	.section	.nv.info,"",@"SHT_CUDA_INFO"
	.align	4


	//----- nvinfo : EIATTR_REGCOUNT
	.align		4
        /*0000*/ 	.byte	0x04, 0x2f
        /*0002*/ 	.short	(.L_3 - .L_2)
	.align		4
.L_2:
        /*0004*/ 	.word	index@(triton_poi_fused__native_batch_norm_legit_no_training_add_mul_sigmoid_14)
        /*0008*/ 	.word	0x0000001a


	//----- nvinfo : EIATTR_MIN_STACK_SIZE
	.align		4
.L_3:
        /*000c*/ 	.byte	0x04, 0x12
        /*000e*/ 	.short	(.L_5 - .L_4)
	.align		4
.L_4:
        /*0010*/ 	.word	index@(triton_poi_fused__native_batch_norm_legit_no_training_add_mul_sigmoid_14)
        /*0014*/ 	.word	0x00000000


	//----- nvinfo : EIATTR_FRAME_SIZE
	.align		4
.L_5:
        /*0018*/ 	.byte	0x04, 0x11
        /*001a*/ 	.short	(.L_7 - .L_6)
	.align		4
.L_6:
        /*001c*/ 	.word	index@(triton_poi_fused__native_batch_norm_legit_no_training_add_mul_sigmoid_14)
        /*0020*/ 	.word	0x00000000


	//----- nvinfo : EIATTR_MIN_STACK_SIZE
	.align		4
.L_7:
        /*0024*/ 	.byte	0x04, 0x12
        /*0026*/ 	.short	(.L_9 - .L_8)
	.align		4
.L_8:
        /*0028*/ 	.word	index@(triton_poi_fused__native_batch_norm_legit_no_training_add_mul_sigmoid_14)
        /*002c*/ 	.word	0x00000000
.L_9:


//--------------------- .nv.info.triton_poi_fused__native_batch_norm_legit_no_training_add_mul_sigmoid_14 --------------------------
	.section	.nv.info.triton_poi_fused__native_batch_norm_legit_no_training_add_mul_sigmoid_14,"",@"SHT_CUDA_INFO"
	.sectionflags	@""
	.align	4


	//----- nvinfo : EIATTR_CUDA_API_VERSION
	.align		4
        /*0000*/ 	.byte	0x04, 0x37
        /*0002*/ 	.short	(.L_11 - .L_10)
.L_10:
        /*0004*/ 	.word	0x0000007c


	//----- nvinfo : EIATTR_KPARAM_INFO
	.align		4
.L_11:
        /*0008*/ 	.byte	0x04, 0x17
        /*000a*/ 	.short	(.L_13 - .L_12)
.L_12:
        /*000c*/ 	.word	0x00000000
        /*0010*/ 	.short	0x0007
        /*0012*/ 	.short	0x0038
        /*0014*/ 	.byte	0x00, 0xf0, 0x11, 0x00


	//----- nvinfo : EIATTR_KPARAM_INFO
	.align		4
.L_13:
        /*0018*/ 	.byte	0x04, 0x17
        /*001a*/ 	.short	(.L_15 - .L_14)
.L_14:
        /*001c*/ 	.word	0x00000000
        /*0020*/ 	.short	0x0006
        /*0022*/ 	.short	0x0030
        /*0024*/ 	.byte	0x00, 0xf4, 0x21, 0x00


	//----- nvinfo : EIATTR_KPARAM_INFO
	.align		4
.L_15:
        /*0028*/ 	.byte	0x04, 0x17
        /*002a*/ 	.short	(.L_17 - .L_16)
.L_16:
        /*002c*/ 	.word	0x00000000
        /*0030*/ 	.short	0x0005
        /*0032*/ 	.short	0x0028
        /*0034*/ 	.byte	0x00, 0xf4, 0x21, 0x00


	//----- nvinfo : EIATTR_KPARAM_INFO
	.align		4
.L_17:
        /*0038*/ 	.byte	0x04, 0x17
        /*003a*/ 	.short	(.L_19 - .L_18)
.L_18:
        /*003c*/ 	.word	0x00000000
        /*0040*/ 	.short	0x0004
        /*0042*/ 	.short	0x0020
        /*0044*/ 	.byte	0x00, 0xf4, 0x21, 0x00


	//----- nvinfo : EIATTR_KPARAM_INFO
	.align		4
.L_19:
        /*0048*/ 	.byte	0x04, 0x17
        /*004a*/ 	.short	(.L_21 - .L_20)
.L_20:
        /*004c*/ 	.word	0x00000000
        /*0050*/ 	.short	0x0003
        /*0052*/ 	.short	0x0018
        /*0054*/ 	.byte	0x00, 0xf4, 0x21, 0x00


	//----- nvinfo : EIATTR_KPARAM_INFO
	.align		4
.L_21:
        /*0058*/ 	.byte	0x04, 0x17
        /*005a*/ 	.short	(.L_23 - .L_22)
.L_22:
        /*005c*/ 	.word	0x00000000
        /*0060*/ 	.short	0x0002
        /*0062*/ 	.short	0x0010
        /*0064*/ 	.byte	0x00, 0xf4, 0x21, 0x00


	//----- nvinfo : EIATTR_KPARAM_INFO
	.align		4
.L_23:
        /*0068*/ 	.byte	0x04, 0x17
        /*006a*/ 	.short	(.L_25 - .L_24)
.L_24:
        /*006c*/ 	.word	0x00000000
        /*0070*/ 	.short	0x0001
        /*0072*/ 	.short	0x0008
        /*0074*/ 	.byte	0x00, 0xf4, 0x21, 0x00


	//----- nvinfo : EIATTR_KPARAM_INFO
	.align		4
.L_25:
        /*0078*/ 	.byte	0x04, 0x17
        /*007a*/ 	.short	(.L_27 - .L_26)
.L_26:
        /*007c*/ 	.word	0x00000000
        /*0080*/ 	.short	0x0000
        /*0082*/ 	.short	0x0000
        /*0084*/ 	.byte	0x00, 0xf4, 0x21, 0x00


	//----- nvinfo : EIATTR_SPARSE_MMA_MASK
	.align		4
.L_27:
        /*0088*/ 	.byte	0x03, 0x50
        /*008a*/ 	.short	0x0000


	//----- nvinfo : EIATTR_MAXREG_COUNT
	.align		4
        /*008c*/ 	.byte	0x03, 0x1b
        /*008e*/ 	.short	0x00ff


	//----- nvinfo : EIATTR_EXIT_INSTR_OFFSETS
	.align		4
        /*0090*/ 	.byte	0x04, 0x1c
        /*0092*/ 	.short	(.L_29 - .L_28)


	//   ....[0]....
.L_28:
        /*0094*/ 	.word	0x000005c0


	//   ....[1]....
        /*0098*/ 	.word	0x000005e0


	//----- nvinfo : EIATTR_REQNTID
	.align		4
.L_29:
        /*009c*/ 	.byte	0x04, 0x10
        /*009e*/ 	.short	(.L_31 - .L_30)
.L_30:
        /*00a0*/ 	.word	0x00000080
        /*00a4*/ 	.word	0x00000001
        /*00a8*/ 	.word	0x00000001


	//----- nvinfo : EIATTR_CBANK_PARAM_SIZE
	.align		4
.L_31:
        /*00ac*/ 	.byte	0x03, 0x19
        /*00ae*/ 	.short	0x003c


	//----- nvinfo : EIATTR_PARAM_CBANK
	.align		4
        /*00b0*/ 	.byte	0x04, 0x0a
        /*00b2*/ 	.short	(.L_33 - .L_32)
	.align		4
.L_32:
        /*00b4*/ 	.word	index@(.nv.constant0.triton_poi_fused__native_batch_norm_legit_no_training_add_mul_sigmoid_14)
        /*00b8*/ 	.short	0x0210
        /*00ba*/ 	.short	0x003c


	//----- nvinfo : EIATTR_SW_WAR
	.align		4
.L_33:
        /*00bc*/ 	.byte	0x04, 0x36
        /*00be*/ 	.short	(.L_35 - .L_34)
.L_34:
        /*00c0*/ 	.word	0x00000008
.L_35:


//--------------------- .nv.callgraph             --------------------------
	.section	.nv.callgraph,"",@"SHT_CUDA_CALLGRAPH"
	.align	4
	.sectionentsize	8
	.align		4
        /*0000*/ 	.word	0x00000000
	.align		4
        /*0004*/ 	.word	0xffffffff
	.align		4
        /*0008*/ 	.word	0x00000000
	.align		4
        /*000c*/ 	.word	0xfffffffe
	.align		4
        /*0010*/ 	.word	0x00000000
	.align		4
        /*0014*/ 	.word	0xfffffffd
	.align		4
        /*0018*/ 	.word	0x00000000
	.align		4
        /*001c*/ 	.word	0xfffffffc


//--------------------- .nv.constant4             --------------------------
	.section	.nv.constant4,"a",@progbits
	.align	8
	.align		8
.nv.constant4:
        /*0000*/ 	.dword	_$_str
	.align		8
        /*0008*/ 	.dword	_$_str_$_2


//--------------------- .text.triton_poi_fused__native_batch_norm_legit_no_training_add_mul_sigmoid_14 --------------------------
	.section	.text.triton_poi_fused__native_batch_norm_legit_no_training_add_mul_sigmoid_14,"ax",@progbits
	.align	128
        .global         triton_poi_fused__native_batch_norm_legit_no_training_add_mul_sigmoid_14
        .type           triton_poi_fused__native_batch_norm_legit_no_training_add_mul_sigmoid_14,@function
        .size           triton_poi_fused__native_batch_norm_legit_no_training_add_mul_sigmoid_14,(.L_x_1 - triton_poi_fused__native_batch_norm_legit_no_training_add_mul_sigmoid_14)
        .other          triton_poi_fused__native_batch_norm_legit_no_training_add_mul_sigmoid_14,@"STO_CUDA_ENTRY STV_DEFAULT"
triton_poi_fused__native_batch_norm_legit_no_training_add_mul_sigmoid_14:
.text.triton_poi_fused__native_batch_norm_legit_no_training_add_mul_sigmoid_14:
[----:B------:R-:W0:Y:S01]  /*0000*/  LDC R1, c[0x0][0x28] ;  /* 0x00000a00ff017b82 */ /* 0x000e220000000800 */
[----:B------:R-:W1:Y:S07]  /*0010*/  S2R R0, SR_TID.X ;  /* 0x0000000000007919 */ /* 0x000e6e0000002100 */
[----:B------:R-:W2:Y:S01]  /*0020*/  LDC.64 R8, c[0x0][0x228] ;  /* 0x00008a00ff087b82 */ /* 0x000ea20000000a00 */
[----:B------:R-:W-:Y:S01]  /*0030*/  ULDC.64 UR4, c[0x0][0x208] ;  /* 0x0000820000047ab9 */ /* 0x000fe20000000a00 */
[----:B------:R-:W3:Y:S06]  /*0040*/  S2R R5, SR_CTAID.X ;  /* 0x0000000000057919 */ /* 0x000eec0000002500 */
[----:B------:R-:W4:Y:S08]  /*0050*/  LDC.64 R16, c[0x0][0x220] ;  /* 0x00008800ff107b82 */ /* 0x000f300000000a00 */
[----:B------:R-:W5:Y:S08]  /*0060*/  LDC.64 R14, c[0x0][0x218] ;  /* 0x00008600ff0e7b82 */ /* 0x000f700000000a00 */
[----:B------:R-:W5:Y:S01]  /*0070*/  LDC.64 R18, c[0x0][0x230] ;  /* 0x00008c00ff127b82 */ /* 0x000f620000000a00 */
[----:B-1----:R-:W-:-:S07]  /*0080*/  SHF.L.U32 R0, R0, 0x1, RZ ;  /* 0x0000000100007819 */ /* 0x002fce00000006ff */
[----:B------:R-:W1:Y:S01]  /*0090*/  LDC.64 R20, c[0x0][0x238] ;  /* 0x00008e00ff147b82 */ /* 0x000e620000000a00 */
[----:B---3--:R-:W-:Y:S02]  /*00a0*/  SHF.R.S32.HI R3, RZ, 0x17, R5 ;  /* 0x00000017ff037819 */ /* 0x008fe40000011405 */
[----:B------:R-:W-:Y:S02]  /*00b0*/  LOP3.LUT R0, R0, 0xfe, RZ, 0xc0, !PT ;  /* 0x000000fe00007812 */ /* 0x000fe400078ec0ff */
[----:B------:R-:W-:Y:S02]  /*00c0*/  SGXT R3, R3, 0x1 ;  /* 0x000000010303781a */ /* 0x000fe40000000200 */
[----:B------:R-:W-:Y:S02]  /*00d0*/  CS2R R6, SRZ ;  /* 0x0000000000067805 */ /* 0x000fe4000001ff00 */
[----:B------:R-:W-:Y:S01]  /*00e0*/  LEA R0, R5, R0, 0x8 ;  /* 0x0000000005007211 */ /* 0x000fe200078e40ff */
[----:B------:R-:W3:Y:S03]  /*00f0*/  LDC.64 R22, c[0x0][0x240] ;  /* 0x00009000ff167b82 */ /* 0x000ee60000000a00 */
[----:B------:R-:W-:-:S02]  /*0100*/  LEA.HI R3, R3, R0, RZ, 0x8 ;  /* 0x0000000003037211 */ /* 0x000fc400078f40ff */
[----:B------:R-:W-:Y:S02]  /*0110*/  ISETP.GE.AND P0, PT, R0, 0x400, PT ;  /* 0x000004000000780c */ /* 0x000fe40003f06270 */
[----:B------:R-:W-:-:S04]  /*0120*/  LOP3.LUT R3, R3, 0xffffff00, RZ, 0xc0, !PT ;  /* 0xffffff0003037812 */ /* 0x000fc800078ec0ff */
[----:B------:R-:W-:Y:S02]  /*0130*/  IADD3 R11, R0, -R3, RZ ;  /* 0x80000003000b7210 */ /* 0x000fe40007ffe0ff */
[----:B------:R-:W-:-:S03]  /*0140*/  CS2R R2, SRZ ;  /* 0x0000000000027805 */ /* 0x000fc6000001ff00 */
[----:B--2---:R-:W-:-:S05]  /*0150*/  IMAD.WIDE R8, R11, 0x4, R8 ;  /* 0x000000040b087825 */ /* 0x004fca00078e0208 */
[----:B------:R2:W3:Y:S01]  /*0160*/  @!P0 LDG.E.EL.64 R2, desc[UR4][R8.64] ;  /* 0x0000000408028981 */ /* 0x0004e2000c2e1b00 */
[----:B------:R-:W-:Y:S01]  /*0170*/  CS2R R4, SRZ ;  /* 0x0000000000047805 */ /* 0x000fe2000001ff00 */
[----:B----4-:R-:W-:-:S04]  /*0180*/  IMAD.WIDE R16, R11, 0x4, R16 ;  /* 0x000000040b107825 */ /* 0x010fc800078e0210 */
[----:B-----5:R-:W-:Y:S01]  /*0190*/  IMAD.WIDE R14, R0, 0x4, R14 ;  /* 0x00000004000e7825 */ /* 0x020fe200078e020e */
[----:B------:R3:W4:Y:S03]  /*01a0*/  @!P0 LDG.E.EL.64 R4, desc[UR4][R16.64] ;  /* 0x0000000410048981 */ /* 0x000726000c2e1b00 */
[C---:B0-----:R-:W-:Y:S01]  /*01b0*/  IMAD.WIDE R18, R11.reuse, 0x4, R18 ;  /* 0x000000040b127825 */ /* 0x041fe200078e0212 */
[----:B------:R0:W4:Y:S01]  /*01c0*/  @!P0 LDG.E.64 R6, desc[UR4][R14.64] ;  /* 0x000000040e068981 */ /* 0x000122000c1e1b00 */
[----:B--2---:R-:W-:Y:S02]  /*01d0*/  CS2R R8, SRZ ;  /* 0x0000000000087805 */ /* 0x004fe4000001ff00 */
[----:B-1----:R-:W-:Y:S01]  /*01e0*/  IMAD.WIDE R20, R11, 0x4, R20 ;  /* 0x000000040b147825 */ /* 0x002fe200078e0214 */
[----:B------:R-:W-:-:S03]  /*01f0*/  CS2R R10, SRZ ;  /* 0x00000000000a7805 */ /* 0x000fc6000001ff00 */
[----:B------:R-:W2:Y:S04]  /*0200*/  @!P0 LDG.E.EL.64 R8, desc[UR4][R18.64] ;  /* 0x0000000412088981 */ /* 0x000ea8000c2e1b00 */
[----:B------:R-:W2:Y:S01]  /*0210*/  @!P0 LDG.E.EL.64 R10, desc[UR4][R20.64] ;  /* 0x00000004140a8981 */ /* 0x000ea2000c2e1b00 */
[----:B------:R-:W-:Y:S01]  /*0220*/  CS2R R12, SRZ ;  /* 0x00000000000c7805 */ /* 0x000fe2000001ff00 */
[----:B---3--:R-:W-:-:S05]  /*0230*/  IMAD.WIDE R16, R0, 0x4, R22 ;  /* 0x0000000400107825 */ /* 0x008fca00078e0216 */
[----:B------:R1:W3:Y:S01]  /*0240*/  @!P0 LDG.E.64 R12, desc[UR4][R16.64] ;  /* 0x00000004100c8981 */ /* 0x0002e2000c1e1b00 */
[----:B------:R-:W-:Y:S01]  /*0250*/  FADD R2, R2, 0.0010000000474974513054 ;  /* 0x3a83126f02027421 */ /* 0x000fe20000000000 */
[----:B------:R-:W-:-:S03]  /*0260*/  FADD R3, R3, 0.0010000000474974513054 ;  /* 0x3a83126f03037421 */ /* 0x000fc60000000000 */
[----:B0-----:R-:W0:Y:S08]  /*0270*/  MUFU.SQRT R14, R2 ;  /* 0x00000002000e7308 */ /* 0x001e300000002000 */
[----:B------:R-:W5:Y:S01]  /*0280*/  MUFU.SQRT R15, R3 ;  /* 0x00000003000f7308 */ /* 0x000f620000002000 */
[C---:B0-----:R-:W-:Y:S02]  /*0290*/  FSETP.GT.AND P1, PT, R14.reuse, 8.50705917302346158658e+37, PT ;  /* 0x7e8000000e00780b */ /* 0x041fe40003f24000 */
[----:B------:R-:W-:-:S02]  /*02a0*/  FSETP.GEU.AND P3, PT, R14, 1.175494350822287508e-38, PT ;  /* 0x008000000e00780b */ /* 0x000fc40003f6e000 */
[C---:B-----5:R-:W-:Y:S02]  /*02b0*/  FSETP.GT.AND P2, PT, R15.reuse, 8.50705917302346158658e+37, PT ;  /* 0x7e8000000f00780b */ /* 0x060fe40003f44000 */
[----:B------:R-:W-:-:S07]  /*02c0*/  FSETP.GEU.AND P4, PT, R15, 1.175494350822287508e-38, PT ;  /* 0x008000000f00780b */ /* 0x000fce0003f8e000 */
[----:B------:R-:W-:Y:S01]  /*02d0*/  @P1 FMUL R14, R14, 0.25 ;  /* 0x3e8000000e0e1820 */ /* 0x000fe20000400000 */
[----:B------:R-:W-:-:S03]  /*02e0*/  HFMA2.MMA R2, -RZ, RZ, 1.625, 0 ;  /* 0x3e800000ff027435 */ /* 0x000fc600000001ff */
[----:B------:R-:W-:Y:S01]  /*02f0*/  @!P3 FMUL R14, R14, 16777216 ;  /* 0x4b8000000e0eb820 */ /* 0x000fe20000400000 */
[----:B------:R-:W-:-:S05]  /*0300*/  @P2 FMUL R15, R15, 0.25 ;  /* 0x3e8000000f0f2820 */ /* 0x000fca0000400000 */
[----:B------:R-:W0:Y:S01]  /*0310*/  MUFU.RCP R14, R14 ;  /* 0x0000000e000e7308 */ /* 0x000e220000001000 */
[----:B------:R-:W-:Y:S01]  /*0320*/  @!P4 FMUL R15, R15, 16777216 ;  /* 0x4b8000000f0fc820 */ /* 0x000fe20000400000 */
[----:B------:R-:W-:-:S06]  /*0330*/  FSEL R3, R2, 1, P1 ;  /* 0x3f80000002037808 */ /* 0x000fcc0000800000 */
[----:B------:R-:W5:Y:S01]  /*0340*/  MUFU.RCP R15, R15 ;  /* 0x0000000f000f7308 */ /* 0x000f620000001000 */
[----:B------:R-:W-:Y:S01]  /*0350*/  @!P3 FMUL R3, R3, 16777216 ;  /* 0x4b8000000303b820 */ /* 0x000fe20000400000 */
[----:B-1----:R-:W-:Y:S01]  /*0360*/  FSEL R16, R2, 1, P2 ;  /* 0x3f80000002107808 */ /* 0x002fe20001000000 */
[----:B----4-:R-:W-:Y:S02]  /*0370*/  FADD R4, -R4, R6 ;  /* 0x0000000604047221 */ /* 0x010fe40000000100 */
[----:B0-----:R-:W-:Y:S02]  /*0380*/  FMUL R3, R14, R3 ;  /* 0x000000030e037220 */ /* 0x001fe40000400000 */
[----:B------:R-:W-:Y:S01]  /*0390*/  @!P4 FMUL R16, R16, 16777216 ;  /* 0x4b8000001010c820 */ /* 0x000fe20000400000 */
[----:B------:R-:W-:Y:S01]  /*03a0*/  FADD R5, -R5, R7 ;  /* 0x0000000705057221 */ /* 0x000fe20000000100 */
[----:B------:R-:W-:Y:S02]  /*03b0*/  FMUL R3, R4, R3 ;  /* 0x0000000304037220 */ /* 0x000fe40000400000 */
[----:B-----5:R-:W-:-:S02]  /*03c0*/  FMUL R16, R15, R16 ;  /* 0x000000100f107220 */ /* 0x020fc40000400000 */
[----:B--2---:R-:W-:Y:S02]  /*03d0*/  FFMA R7, R3, R8, R10 ;  /* 0x0000000803077223 */ /* 0x004fe4000000000a */
[----:B------:R-:W-:Y:S02]  /*03e0*/  FMUL R16, R5, R16 ;  /* 0x0000001005107220 */ /* 0x000fe40000400000 */
[----:B------:R-:W-:Y:S02]  /*03f0*/  FADD R3, RZ, -R7 ;  /* 0x80000007ff037221 */ /* 0x000fe40000000000 */
[----:B------:R-:W-:Y:S02]  /*0400*/  FFMA R16, R16, R9, R11 ;  /* 0x0000000910107223 */ /* 0x000fe4000000000b */
[----:B------:R-:W-:Y:S02]  /*0410*/  FMUL R4, R3, 1.4426950216293334961 ;  /* 0x3fb8aa3b03047820 */ /* 0x000fe40000400000 */
[----:B------:R-:W-:-:S04]  /*0420*/  FADD R3, RZ, -R16 ;  /* 0x80000010ff037221 */ /* 0x000fc80000000000 */
[----:B------:R-:W-:Y:S01]  /*0430*/  FMUL R6, R3, 1.4426950216293334961 ;  /* 0x3fb8aa3b03067820 */ /* 0x000fe20000400000 */
[----:B------:R-:W-:-:S04]  /*0440*/  FSETP.GEU.AND P1, PT, R4, -126, PT ;  /* 0xc2fc00000400780b */ /* 0x000fc80003f2e000 */
[----:B------:R-:W-:-:S09]  /*0450*/  FSETP.GEU.AND P2, PT, R6, -126, PT ;  /* 0xc2fc00000600780b */ /* 0x000fd20003f4e000 */
[----:B------:R-:W-:-:S04]  /*0460*/  @!P1 FMUL R4, R4, 0.5 ;  /* 0x3f00000004049820 */ /* 0x000fc80000400000 */
[----:B------:R-:W-:Y:S01]  /*0470*/  @!P2 FMUL R6, R6, 0.5 ;  /* 0x3f0000000606a820 */ /* 0x000fe20000400000 */
[----:B------:R-:W0:Y:S08]  /*0480*/  MUFU.EX2 R3, R4 ;  /* 0x0000000400037308 */ /* 0x000e300000000800 */
[----:B------:R-:W1:Y:S01]  /*0490*/  MUFU.EX2 R5, R6 ;  /* 0x0000000600057308 */ /* 0x000e620000000800 */
[----:B0-----:R-:W-:-:S04]  /*04a0*/  @!P1 FMUL R3, R3, R3 ;  /* 0x0000000303039220 */ /* 0x001fc80000400000 */
[----:B------:R-:W-:Y:S01]  /*04b0*/  FADD R8, R3, 1 ;  /* 0x3f80000003087421 */ /* 0x000fe20000000000 */
[----:B-1----:R-:W-:-:S04]  /*04c0*/  @!P2 FMUL R5, R5, R5 ;  /* 0x000000050505a220 */ /* 0x002fc80000400000 */
[----:B------:R-:W-:Y:S01]  /*04d0*/  FADD R9, R5, 1 ;  /* 0x3f80000005097421 */ /* 0x000fe20000000000 */
[----:B------:R-:W-:Y:S01]  /*04e0*/  FSETP.GT.AND P1, PT, R8, 8.50705917302346158658e+37, PT ;  /* 0x7e8000000800780b */ /* 0x000fe20003f24000 */
[----:B------:R-:W0:Y:S03]  /*04f0*/  LDC.64 R4, c[0x0][0x210] ;  /* 0x00008400ff047b82 */ /* 0x000e260000000a00 */
[----:B------:R-:W-:-:S09]  /*0500*/  FSETP.GT.AND P2, PT, R9, 8.50705917302346158658e+37, PT ;  /* 0x7e8000000900780b */ /* 0x000fd20003f44000 */
[----:B------:R-:W-:-:S04]  /*0510*/  @P1 FMUL R8, R8, 0.25 ;  /* 0x3e80000008081820 */ /* 0x000fc80000400000 */
[----:B------:R-:W-:Y:S02]  /*0520*/  @P2 FMUL R9, R9, 0.25 ;  /* 0x3e80000009092820 */ /* 0x000fe40000400000 */
[----:B------:R-:W1:Y:S08]  /*0530*/  MUFU.RCP R8, R8 ;  /* 0x0000000800087308 */ /* 0x000e700000001000 */
[----:B------:R-:W2:Y:S01]  /*0540*/  MUFU.RCP R9, R9 ;  /* 0x0000000900097308 */ /* 0x000ea20000001000 */
[----:B------:R-:W-:-:S02]  /*0550*/  FSEL R3, R2, 1, P1 ;  /* 0x3f80000002037808 */ /* 0x000fc40000800000 */
[----:B------:R-:W-:-:S03]  /*0560*/  FSEL R2, R2, 1, P2 ;  /* 0x3f80000002027808 */ /* 0x000fc60001000000 */
[----:B-1----:R-:W-:-:S04]  /*0570*/  FMUL R6, R8, R3 ;  /* 0x0000000308067220 */ /* 0x002fc80000400000 */
[----:B---3--:R-:W-:Y:S01]  /*0580*/  FFMA R12, R7, R6, R12 ;  /* 0x00000006070c7223 */ /* 0x008fe2000000000c */
[----:B--2---:R-:W-:Y:S01]  /*0590*/  FMUL R10, R9, R2 ;  /* 0x00000002090a7220 */ /* 0x004fe20000400000 */
[----:B0-----:R-:W-:-:S04]  /*05a0*/  IMAD.WIDE R2, R0, 0x4, R4 ;  /* 0x0000000400027825 */ /* 0x001fc800078e0204 */
[----:B------:R-:W-:Y:S01]  /*05b0*/  FFMA R13, R16, R10, R13 ;  /* 0x0000000a100d7223 */ /* 0x000fe2000000000d */
[----:B------:R-:W-:Y:S06]  /*05c0*/  @P0 EXIT ;  /* 0x000000000000094d */ /* 0x000fec0003800000 */
[----:B------:R-:W-:Y:S01]  /*05d0*/  STG.E.64 desc[UR4][R2.64], R12 ;  /* 0x0000000c02007986 */ /* 0x000fe2000c101b04 */
[----:B------:R-:W-:Y:S05]  /*05e0*/  EXIT ;  /* 0x000000000000794d */ /* 0x000fea0003800000 */
.L_x_0:
[----:B------:R-:W-:-:S00]  /*05f0*/  BRA `(.L_x_0) ;  /* 0xfffffffc00fc7947 */ /* 0x000fc0000383ffff */
[----:B------:R-:W-:-:S00]  /*0600*/  NOP ;  /* 0x0000000000007918 */ /* 0x000fc00000000000 */
[----:B------:R-:W-:-:S00]  /*0610*/  NOP ;  /* 0x0000000000007918 */ /* 0x000fc00000000000 */
[----:B------:R-:W-:-:S00]  /*0620*/  NOP ;  /* 0x0000000000007918 */ /* 0x000fc00000000000 */
[----:B------:R-:W-:-:S00]  /*0630*/  NOP ;  /* 0x0000000000007918 */ /* 0x000fc00000000000 */
[----:B------:R-:W-:-:S00]  /*0640*/  NOP ;  /* 0x0000000000007918 */ /* 0x000fc00000000000 */
[----:B------:R-:W-:-:S00]  /*0650*/  NOP ;  /* 0x0000000000007918 */ /* 0x000fc00000000000 */
[----:B------:R-:W-:-:S00]  /*0660*/  NOP ;  /* 0x0000000000007918 */ /* 0x000fc00000000000 */
[----:B------:R-:W-:-:S00]  /*0670*/  NOP ;  /* 0x0000000000007918 */ /* 0x000fc00000000000 */
.L_x_1:


//--------------------- .nv.global.init           --------------------------
	.section	.nv.global.init,"aw",@progbits
.nv.global.init:
	.type		_$_str,@object
	.size		_$_str,(_$_str_$_2 - _$_str)
_$_str:
        /*0000*/ 	.byte	0x5f, 0x5f, 0x43, 0x55, 0x44, 0x41, 0x5f, 0x46, 0x54, 0x5a, 0x00
	.type		_$_str_$_2,@object
	.size		_$_str_$_2,(.L_1 - _$_str_$_2)
_$_str_$_2:
        /*000b*/ 	.byte	0x5f, 0x5f, 0x43, 0x55, 0x44, 0x41, 0x5f, 0x50, 0x52, 0x45, 0x43, 0x5f, 0x53, 0x51, 0x52, 0x54
        /*001b*/ 	.byte	0x00
.L_1:


//--------------------- .nv.constant0.triton_poi_fused__native_batch_norm_legit_no_training_add_mul_sigmoid_14 --------------------------
	.section	.nv.constant0.triton_poi_fused__native_batch_norm_legit_no_training_add_mul_sigmoid_14,"a",@progbits
	.sectionflags	@""
	.align	4
.nv.constant0.triton_poi_fused__native_batch_norm_legit_no_training_add_mul_sigmoid_14:
	.zero		588
